//
// Generated by NVIDIA NVVM Compiler
//
// Compiler Build ID: CL-36424714
// Cuda compilation tools, release 13.0, V13.0.88
// Based on NVVM 20.0.0
//

.version 9.0
.target sm_100
.address_size 64

	// .globl	_ZN3cub18CUB_300001_SM_10006detail11EmptyKernelIvEEvv
.global .align 1 .b8 _ZN41_INTERNAL_7c61fe95_4_k_cu_30bc6736_3945494cuda3std3__45__cpo5beginE[1];
.global .align 1 .b8 _ZN41_INTERNAL_7c61fe95_4_k_cu_30bc6736_3945494cuda3std3__45__cpo3endE[1];
.global .align 1 .b8 _ZN41_INTERNAL_7c61fe95_4_k_cu_30bc6736_3945494cuda3std3__45__cpo6cbeginE[1];
.global .align 1 .b8 _ZN41_INTERNAL_7c61fe95_4_k_cu_30bc6736_3945494cuda3std3__45__cpo4cendE[1];
.global .align 1 .b8 _ZN41_INTERNAL_7c61fe95_4_k_cu_30bc6736_3945494cuda3std3__45__cpo6rbeginE[1];
.global .align 1 .b8 _ZN41_INTERNAL_7c61fe95_4_k_cu_30bc6736_3945494cuda3std3__45__cpo4rendE[1];
.global .align 1 .b8 _ZN41_INTERNAL_7c61fe95_4_k_cu_30bc6736_3945494cuda3std3__45__cpo7crbeginE[1];
.global .align 1 .b8 _ZN41_INTERNAL_7c61fe95_4_k_cu_30bc6736_3945494cuda3std3__45__cpo5crendE[1];
.global .align 1 .b8 _ZN41_INTERNAL_7c61fe95_4_k_cu_30bc6736_3945494cuda3std3__443_GLOBAL__N__7c61fe95_4_k_cu_30bc6736_3945496ignoreE[1];
.global .align 1 .b8 _ZN41_INTERNAL_7c61fe95_4_k_cu_30bc6736_3945494cuda3std3__419piecewise_constructE[1];
.global .align 1 .b8 _ZN41_INTERNAL_7c61fe95_4_k_cu_30bc6736_3945494cuda3std3__48in_placeE[1];
.global .align 1 .b8 _ZN41_INTERNAL_7c61fe95_4_k_cu_30bc6736_3945494cuda3std3__420unreachable_sentinelE[1];
.global .align 1 .b8 _ZN41_INTERNAL_7c61fe95_4_k_cu_30bc6736_3945494cuda3std3__47nulloptE[1];
.global .align 1 .b8 _ZN41_INTERNAL_7c61fe95_4_k_cu_30bc6736_3945494cuda3std3__48unexpectE[1];
.global .align 1 .b8 _ZN41_INTERNAL_7c61fe95_4_k_cu_30bc6736_3945494cuda3std6ranges3__45__cpo4swapE[1];
.global .align 1 .b8 _ZN41_INTERNAL_7c61fe95_4_k_cu_30bc6736_3945494cuda3std6ranges3__45__cpo9iter_moveE[1];
.global .align 1 .b8 _ZN41_INTERNAL_7c61fe95_4_k_cu_30bc6736_3945494cuda3std6ranges3__45__cpo5beginE[1];
.global .align 1 .b8 _ZN41_INTERNAL_7c61fe95_4_k_cu_30bc6736_3945494cuda3std6ranges3__45__cpo3endE[1];
.global .align 1 .b8 _ZN41_INTERNAL_7c61fe95_4_k_cu_30bc6736_3945494cuda3std6ranges3__45__cpo6cbeginE[1];
.global .align 1 .b8 _ZN41_INTERNAL_7c61fe95_4_k_cu_30bc6736_3945494cuda3std6ranges3__45__cpo4cendE[1];
.global .align 1 .b8 _ZN41_INTERNAL_7c61fe95_4_k_cu_30bc6736_3945494cuda3std6ranges3__45__cpo7advanceE[1];
.global .align 1 .b8 _ZN41_INTERNAL_7c61fe95_4_k_cu_30bc6736_3945494cuda3std6ranges3__45__cpo9iter_swapE[1];
.global .align 1 .b8 _ZN41_INTERNAL_7c61fe95_4_k_cu_30bc6736_3945494cuda3std6ranges3__45__cpo4nextE[1];
.global .align 1 .b8 _ZN41_INTERNAL_7c61fe95_4_k_cu_30bc6736_3945494cuda3std6ranges3__45__cpo4prevE[1];
.global .align 1 .b8 _ZN41_INTERNAL_7c61fe95_4_k_cu_30bc6736_3945494cuda3std6ranges3__45__cpo4dataE[1];
.global .align 1 .b8 _ZN41_INTERNAL_7c61fe95_4_k_cu_30bc6736_3945494cuda3std6ranges3__45__cpo5cdataE[1];
.global .align 1 .b8 _ZN41_INTERNAL_7c61fe95_4_k_cu_30bc6736_3945494cuda3std6ranges3__45__cpo4sizeE[1];
.global .align 1 .b8 _ZN41_INTERNAL_7c61fe95_4_k_cu_30bc6736_3945494cuda3std6ranges3__45__cpo5ssizeE[1];
.global .align 1 .b8 _ZN41_INTERNAL_7c61fe95_4_k_cu_30bc6736_3945494cuda3std6ranges3__45__cpo8distanceE[1];
.global .align 1 .b8 _ZN41_INTERNAL_7c61fe95_4_k_cu_30bc6736_3945496thrust24THRUST_300001_SM_1000_NS6system6detail10sequential3seqE[1];
.global .align 1 .b8 _ZN41_INTERNAL_7c61fe95_4_k_cu_30bc6736_3945496thrust24THRUST_300001_SM_1000_NS12placeholders2_1E[1];
.global .align 1 .b8 _ZN41_INTERNAL_7c61fe95_4_k_cu_30bc6736_3945496thrust24THRUST_300001_SM_1000_NS12placeholders2_2E[1];
.global .align 1 .b8 _ZN41_INTERNAL_7c61fe95_4_k_cu_30bc6736_3945496thrust24THRUST_300001_SM_1000_NS12placeholders2_3E[1];
.global .align 1 .b8 _ZN41_INTERNAL_7c61fe95_4_k_cu_30bc6736_3945496thrust24THRUST_300001_SM_1000_NS12placeholders2_4E[1];
.global .align 1 .b8 _ZN41_INTERNAL_7c61fe95_4_k_cu_30bc6736_3945496thrust24THRUST_300001_SM_1000_NS12placeholders2_5E[1];
.global .align 1 .b8 _ZN41_INTERNAL_7c61fe95_4_k_cu_30bc6736_3945496thrust24THRUST_300001_SM_1000_NS12placeholders2_6E[1];
.global .align 1 .b8 _ZN41_INTERNAL_7c61fe95_4_k_cu_30bc6736_3945496thrust24THRUST_300001_SM_1000_NS12placeholders2_7E[1];
.global .align 1 .b8 _ZN41_INTERNAL_7c61fe95_4_k_cu_30bc6736_3945496thrust24THRUST_300001_SM_1000_NS12placeholders2_8E[1];
.global .align 1 .b8 _ZN41_INTERNAL_7c61fe95_4_k_cu_30bc6736_3945496thrust24THRUST_300001_SM_1000_NS12placeholders2_9E[1];
.global .align 1 .b8 _ZN41_INTERNAL_7c61fe95_4_k_cu_30bc6736_3945496thrust24THRUST_300001_SM_1000_NS12placeholders3_10E[1];

.visible .entry _ZN3cub18CUB_300001_SM_10006detail11EmptyKernelIvEEvv()
{


	ret;

}


// ===== COMPILED SASS (sm_100) =====

	.target	sm_100

	.elftype	@"ET_EXEC"


//--------------------- .note.nv.tkinfo           --------------------------
	.section	.note.nv.tkinfo,"",@"SHT_NOTE"
	.sectionflags	@"SHF_NOTE_NV_TKINFO"
	.tkinfo
        /*0018*/ 	.word	0x00000002
        /*0030*/ 	.string	""
        /*0030*/ 	.string	"ptxas"
        /*0030*/ 	.string	"Cuda compilation tools, release 13.0, V13.0.88"
        /*0030*/ 	.string	"Build cuda_13.0.r13.0/compiler.36424714_0"
        /*0030*/ 	.string	"-arch sm_100 -m 64 "



//--------------------- .note.nv.cuinfo           --------------------------
	.section	.note.nv.cuinfo,"",@"SHT_NOTE"
	.sectionflags	@"SHF_NOTE_NV_CUINFO"
        /*0018*/ 	.short	0x0002
        /*001a*/ 	.short	0x0064
        /*001c*/ 	.short	0x0082
	.zero		2


//--------------------- .nv.info                  --------------------------
	.section	.nv.info,"",@"SHT_CUDA_INFO"
	.align	4


	//----- nvinfo : EIATTR_REGCOUNT
	.align		4
        /*0000*/ 	.byte	0x04, 0x2f
        /*0002*/ 	.short	(.L_41 - .L_40)
	.align		4
.L_40:
        /*0004*/ 	.word	index@(_ZN3cub18CUB_300001_SM_10006detail11EmptyKernelIvEEvv)
        /*0008*/ 	.word	0x00000004


	//----- nvinfo : EIATTR_FRAME_SIZE
	.align		4
.L_41:
        /*000c*/ 	.byte	0x04, 0x11
        /*000e*/ 	.short	(.L_43 - .L_42)
	.align		4
.L_42:
        /*0010*/ 	.word	index@(_ZN3cub18CUB_300001_SM_10006detail11EmptyKernelIvEEvv)
        /*0014*/ 	.word	0x00000000


	//----- nvinfo : EIATTR_MIN_STACK_SIZE
	.align		4
.L_43:
        /*0018*/ 	.byte	0x04, 0x12
        /*001a*/ 	.short	(.L_45 - .L_44)
	.align		4
.L_44:
        /*001c*/ 	.word	index@(_ZN3cub18CUB_300001_SM_10006detail11EmptyKernelIvEEvv)
        /*0020*/ 	.word	0x00000000
.L_45:


//--------------------- .nv.compat                --------------------------
	.section	.nv.compat,"",@"SHT_CUDA_COMPAT_INFO"
	.align	4
        /*0000*/ 	.byte	0x02, 0x09, 0x00, 0x00, 0x02, 0x02, 0x01, 0x00, 0x02, 0x05, 0x05, 0x00, 0x03, 0x07, 0x01, 0x01
        /*0010*/ 	.byte	0x02, 0x03, 0x00, 0x00, 0x02, 0x06, 0x01, 0x00, 0x04, 0x0b, 0x08, 0x00, 0x09, 0x00, 0x00, 0x00
        /*0020*/ 	.byte	0x00, 0x00, 0x00, 0x00


//--------------------- .nv.info._ZN3cub18CUB_300001_SM_10006detail11EmptyKernelIvEEvv --------------------------
	.section	.nv.info._ZN3cub18CUB_300001_SM_10006detail11EmptyKernelIvEEvv,"",@"SHT_CUDA_INFO"
	.sectionflags	@""
	.align	4


	//----- nvinfo : EIATTR_CUDA_API_VERSION
	.align		4
        /*0000*/ 	.byte	0x04, 0x37
        /*0002*/ 	.short	(.L_47 - .L_46)
.L_46:
        /*0004*/ 	.word	0x00000082


	//----- nvinfo : EIATTR_SPARSE_MMA_MASK
	.align		4
.L_47:
        /*0008*/ 	.byte	0x03, 0x50
        /*000a*/ 	.short	0x0000


	//----- nvinfo : EIATTR_MAXREG_COUNT
	.align		4
        /*000c*/ 	.byte	0x03, 0x1b
        /*000e*/ 	.short	0x00ff


	//----- nvinfo : EIATTR_MERCURY_ISA_VERSION
	.align		4
        /*0010*/ 	.byte	0x03, 0x5f
        /*0012*/ 	.short	0x0101


	//----- nvinfo : EIATTR_VRC_CTA_INIT_COUNT
	.align		4
        /*0014*/ 	.byte	0x02, 0x4a
	.zero		1
	.zero		1


	//----- nvinfo : EIATTR_EXIT_INSTR_OFFSETS
	.align		4
        /*0018*/ 	.byte	0x04, 0x1c
        /*001a*/ 	.short	(.L_49 - .L_48)


	//   ....[0]....
.L_48:
        /*001c*/ 	.word	0x00000010


	//----- nvinfo : EIATTR_SW_WAR
	.align		4
.L_49:
        /*0020*/ 	.byte	0x04, 0x36
        /*0022*/ 	.short	(.L_51 - .L_50)
.L_50:
        /*0024*/ 	.word	0x00000008
.L_51:


//--------------------- .nv.callgraph             --------------------------
	.section	.nv.callgraph,"",@"SHT_CUDA_CALLGRAPH"
	.align	4
	.sectionentsize	8
	.align		4
        /*0000*/ 	.word	0x00000000
	.align		4
        /*0004*/ 	.word	0xffffffff
	.align		4
        /*0008*/ 	.word	0x00000000
	.align		4
        /*000c*/ 	.word	0xfffffffe
	.align		4
        /*0010*/ 	.word	0x00000000
	.align		4
        /*0014*/ 	.word	0xfffffffd
	.align		4
        /*0018*/ 	.word	0x00000000
	.align		4
        /*001c*/ 	.word	0xfffffffc


//--------------------- .nv.constant4             --------------------------
	.section	.nv.constant4,"a",@progbits
	.align	8
	.align		8
.nv.constant4:
        /*0000*/ 	.dword	_ZN41_INTERNAL_7c61fe95_4_k_cu_30bc6736_3949014cuda3std3__45__cpo5beginE
	.align		8
        /*0008*/ 	.dword	_ZN41_INTERNAL_7c61fe95_4_k_cu_30bc6736_3949014cuda3std3__45__cpo3endE
	.align		8
        /*0010*/ 	.dword	_ZN41_INTERNAL_7c61fe95_4_k_cu_30bc6736_3949014cuda3std3__45__cpo6cbeginE
	.align		8
        /*0018*/ 	.dword	_ZN41_INTERNAL_7c61fe95_4_k_cu_30bc6736_3949014cuda3std3__45__cpo4cendE
	.align		8
        /*0020*/ 	.dword	_ZN41_INTERNAL_7c61fe95_4_k_cu_30bc6736_3949014cuda3std3__45__cpo6rbeginE
	.align		8
        /*0028*/ 	.dword	_ZN41_INTERNAL_7c61fe95_4_k_cu_30bc6736_3949014cuda3std3__45__cpo4rendE
	.align		8
        /*0030*/ 	.dword	_ZN41_INTERNAL_7c61fe95_4_k_cu_30bc6736_3949014cuda3std3__45__cpo7crbeginE
	.align		8
        /*0038*/ 	.dword	_ZN41_INTERNAL_7c61fe95_4_k_cu_30bc6736_3949014cuda3std3__45__cpo5crendE
	.align		8
        /*0040*/ 	.dword	_ZN41_INTERNAL_7c61fe95_4_k_cu_30bc6736_3949014cuda3std3__443_GLOBAL__N__7c61fe95_4_k_cu_30bc6736_3949016ignoreE
	.align		8
        /*0048*/ 	.dword	_ZN41_INTERNAL_7c61fe95_4_k_cu_30bc6736_3949014cuda3std3__419piecewise_constructE
	.align		8
        /*0050*/ 	.dword	_ZN41_INTERNAL_7c61fe95_4_k_cu_30bc6736_3949014cuda3std3__48in_placeE
	.align		8
        /*0058*/ 	.dword	_ZN41_INTERNAL_7c61fe95_4_k_cu_30bc6736_3949014cuda3std3__420unreachable_sentinelE
	.align		8
        /*0060*/ 	.dword	_ZN41_INTERNAL_7c61fe95_4_k_cu_30bc6736_3949014cuda3std3__47nulloptE
	.align		8
        /*0068*/ 	.dword	_ZN41_INTERNAL_7c61fe95_4_k_cu_30bc6736_3949014cuda3std3__48unexpectE
	.align		8
        /*0070*/ 	.dword	_ZN41_INTERNAL_7c61fe95_4_k_cu_30bc6736_3949014cuda3std6ranges3__45__cpo4swapE
	.align		8
        /*0078*/ 	.dword	_ZN41_INTERNAL_7c61fe95_4_k_cu_30bc6736_3949014cuda3std6ranges3__45__cpo9iter_moveE
	.align		8
        /*0080*/ 	.dword	_ZN41_INTERNAL_7c61fe95_4_k_cu_30bc6736_3949014cuda3std6ranges3__45__cpo5beginE
	.align		8
        /*0088*/ 	.dword	_ZN41_INTERNAL_7c61fe95_4_k_cu_30bc6736_3949014cuda3std6ranges3__45__cpo3endE
	.align		8
        /*0090*/ 	.dword	_ZN41_INTERNAL_7c61fe95_4_k_cu_30bc6736_3949014cuda3std6ranges3__45__cpo6cbeginE
	.align		8
        /*0098*/ 	.dword	_ZN41_INTERNAL_7c61fe95_4_k_cu_30bc6736_3949014cuda3std6ranges3__45__cpo4cendE
	.align		8
        /*00a0*/ 	.dword	_ZN41_INTERNAL_7c61fe95_4_k_cu_30bc6736_3949014cuda3std6ranges3__45__cpo7advanceE
	.align		8
        /*00a8*/ 	.dword	_ZN41_INTERNAL_7c61fe95_4_k_cu_30bc6736_3949014cuda3std6ranges3__45__cpo9iter_swapE
	.align		8
        /*00b0*/ 	.dword	_ZN41_INTERNAL_7c61fe95_4_k_cu_30bc6736_3949014cuda3std6ranges3__45__cpo4nextE
	.align		8
        /*00b8*/ 	.dword	_ZN41_INTERNAL_7c61fe95_4_k_cu_30bc6736_3949014cuda3std6ranges3__45__cpo4prevE
	.align		8
        /*00c0*/ 	.dword	_ZN41_INTERNAL_7c61fe95_4_k_cu_30bc6736_3949014cuda3std6ranges3__45__cpo4dataE
	.align		8
        /*00c8*/ 	.dword	_ZN41_INTERNAL_7c61fe95_4_k_cu_30bc6736_3949014cuda3std6ranges3__45__cpo5cdataE
	.align		8
        /*00d0*/ 	.dword	_ZN41_INTERNAL_7c61fe95_4_k_cu_30bc6736_3949014cuda3std6ranges3__45__cpo4sizeE
	.align		8
        /*00d8*/ 	.dword	_ZN41_INTERNAL_7c61fe95_4_k_cu_30bc6736_3949014cuda3std6ranges3__45__cpo5ssizeE
	.align		8
        /*00e0*/ 	.dword	_ZN41_INTERNAL_7c61fe95_4_k_cu_30bc6736_3949014cuda3std6ranges3__45__cpo8distanceE
	.align		8
        /*00e8*/ 	.dword	_ZN41_INTERNAL_7c61fe95_4_k_cu_30bc6736_3949016thrust24THRUST_300001_SM_1000_NS6system6detail10sequential3seqE
	.align		8
        /*00f0*/ 	.dword	_ZN41_INTERNAL_7c61fe95_4_k_cu_30bc6736_3949016thrust24THRUST_300001_SM_1000_NS12placeholders2_1E
	.align		8
        /*00f8*/ 	.dword	_ZN41_INTERNAL_7c61fe95_4_k_cu_30bc6736_3949016thrust24THRUST_300001_SM_1000_NS12placeholders2_2E
	.align		8
        /*0100*/ 	.dword	_ZN41_INTERNAL_7c61fe95_4_k_cu_30bc6736_3949016thrust24THRUST_300001_SM_1000_NS12placeholders2_3E
	.align		8
        /*0108*/ 	.dword	_ZN41_INTERNAL_7c61fe95_4_k_cu_30bc6736_3949016thrust24THRUST_300001_SM_1000_NS12placeholders2_4E
	.align		8
        /*0110*/ 	.dword	_ZN41_INTERNAL_7c61fe95_4_k_cu_30bc6736_3949016thrust24THRUST_300001_SM_1000_NS12placeholders2_5E
	.align		8
        /*0118*/ 	.dword	_ZN41_INTERNAL_7c61fe95_4_k_cu_30bc6736_3949016thrust24THRUST_300001_SM_1000_NS12placeholders2_6E
	.align		8
        /*0120*/ 	.dword	_ZN41_INTERNAL_7c61fe95_4_k_cu_30bc6736_3949016thrust24THRUST_300001_SM_1000_NS12placeholders2_7E
	.align		8
        /*0128*/ 	.dword	_ZN41_INTERNAL_7c61fe95_4_k_cu_30bc6736_3949016thrust24THRUST_300001_SM_1000_NS12placeholders2_8E
	.align		8
        /*0130*/ 	.dword	_ZN41_INTERNAL_7c61fe95_4_k_cu_30bc6736_3949016thrust24THRUST_300001_SM_1000_NS12placeholders2_9E
	.align		8
        /*0138*/ 	.dword	_ZN41_INTERNAL_7c61fe95_4_k_cu_30bc6736_3949016thrust24THRUST_300001_SM_1000_NS12placeholders3_10E


//--------------------- .text._ZN3cub18CUB_300001_SM_10006detail11EmptyKernelIvEEvv --------------------------
	.section	.text._ZN3cub18CUB_300001_SM_10006detail11EmptyKernelIvEEvv,"ax",@progbits
	.align	128
        .global         _ZN3cub18CUB_300001_SM_10006detail11EmptyKernelIvEEvv
        .type           _ZN3cub18CUB_300001_SM_10006detail11EmptyKernelIvEEvv,@function
        .size           _ZN3cub18CUB_300001_SM_10006detail11EmptyKernelIvEEvv,(.L_x_1 - _ZN3cub18CUB_300001_SM_10006detail11EmptyKernelIvEEvv)
        .other          _ZN3cub18CUB_300001_SM_10006detail11EmptyKernelIvEEvv,@"STO_CUDA_ENTRY STV_DEFAULT"
_ZN3cub18CUB_300001_SM_10006detail11EmptyKernelIvEEvv:
.text._ZN3cub18CUB_300001_SM_10006detail11EmptyKernelIvEEvv:
[----:B------:R-:W-:Y:S01]  /*0000*/  LDC R1, c[0x0][0x37c] ;  /* 0x0000df00ff017b82 */ /* 0x000fe20000000800 */
[----:B------:R-:W-:Y:S05]  /*0010*/  EXIT ;  /* 0x000000000000794d */ /* 0x000fea0003800000 */
.L_x_0:
[----:B------:R-:W-:-:S00]  /*0020*/  BRA `(.L_x_0) ;  /* 0xfffffffc00fc7947 */ /* 0x000fc0000383ffff */
[----:B------:R-:W-:-:S00]  /*0030*/  NOP ;  /* 0x0000000000007918 */ /* 0x000fc00000000000 */
        /* <DEDUP_REMOVED lines=12> */
.L_x_1:


//--------------------- .nv.shared.reserved.0     --------------------------
	.section	.nv.shared.reserved.0,"aw",@nobits
	.weak		__nv_reservedSMEM_offset_0_alias
	.size		__nv_reservedSMEM_offset_0_alias, 0, 64
	.other		__nv_reservedSMEM_offset_0_alias,@"STO_CUDA_RESERVED_SHARED STV_DEFAULT"
__nv_reservedSMEM_offset_0_alias:
	.zero		0
	.zero		64


//--------------------- .nv.global                --------------------------
	.section	.nv.global,"aw",@nobits
.nv.global:
	.type		_ZN41_INTERNAL_7c61fe95_4_k_cu_30bc6736_3949016thrust24THRUST_300001_SM_1000_NS12placeholders2_5E,@object
	.size		_ZN41_INTERNAL_7c61fe95_4_k_cu_30bc6736_3949016thrust24THRUST_300001_SM_1000_NS12placeholders2_5E,(_ZN41_INTERNAL_7c61fe95_4_k_cu_30bc6736_3949014cuda3std3__45__cpo6cbeginE - _ZN41_INTERNAL_7c61fe95_4_k_cu_30bc6736_3949016thrust24THRUST_300001_SM_1000_NS12placeholders2_5E)
_ZN41_INTERNAL_7c61fe95_4_k_cu_30bc6736_3949016thrust24THRUST_300001_SM_1000_NS12placeholders2_5E:
	.zero		1
	.type		_ZN41_INTERNAL_7c61fe95_4_k_cu_30bc6736_3949014cuda3std3__45__cpo6cbeginE,@object
	.size		_ZN41_INTERNAL_7c61fe95_4_k_cu_30bc6736_3949014cuda3std3__45__cpo6cbeginE,(_ZN41_INTERNAL_7c61fe95_4_k_cu_30bc6736_3949014cuda3std6ranges3__45__cpo6cbeginE - _ZN41_INTERNAL_7c61fe95_4_k_cu_30bc6736_3949014cuda3std3__45__cpo6cbeginE)
_ZN41_INTERNAL_7c61fe95_4_k_cu_30bc6736_3949014cuda3std3__45__cpo6cbeginE:
	.zero		1
	.type		_ZN41_INTERNAL_7c61fe95_4_k_cu_30bc6736_3949014cuda3std6ranges3__45__cpo6cbeginE,@object
	.size		_ZN41_INTERNAL_7c61fe95_4_k_cu_30bc6736_3949014cuda3std6ranges3__45__cpo6cbeginE,(_ZN41_INTERNAL_7c61fe95_4_k_cu_30bc6736_3949014cuda3std3__48in_placeE - _ZN41_INTERNAL_7c61fe95_4_k_cu_30bc6736_3949014cuda3std6ranges3__45__cpo6cbeginE)
_ZN41_INTERNAL_7c61fe95_4_k_cu_30bc6736_3949014cuda3std6ranges3__45__cpo6cbeginE:
	.zero		1
	.type		_ZN41_INTERNAL_7c61fe95_4_k_cu_30bc6736_3949014cuda3std3__48in_placeE,@object
	.size		_ZN41_INTERNAL_7c61fe95_4_k_cu_30bc6736_3949014cuda3std3__48in_placeE,(_ZN41_INTERNAL_7c61fe95_4_k_cu_30bc6736_3949014cuda3std6ranges3__45__cpo4sizeE - _ZN41_INTERNAL_7c61fe95_4_k_cu_30bc6736_3949014cuda3std3__48in_placeE)
_ZN41_INTERNAL_7c61fe95_4_k_cu_30bc6736_3949014cuda3std3__48in_placeE:
	.zero		1
	.type		_ZN41_INTERNAL_7c61fe95_4_k_cu_30bc6736_3949014cuda3std6ranges3__45__cpo4sizeE,@object
	.size		_ZN41_INTERNAL_7c61fe95_4_k_cu_30bc6736_3949014cuda3std6ranges3__45__cpo4sizeE,(_ZN41_INTERNAL_7c61fe95_4_k_cu_30bc6736_3949016thrust24THRUST_300001_SM_1000_NS12placeholders2_9E - _ZN41_INTERNAL_7c61fe95_4_k_cu_30bc6736_3949014cuda3std6ranges3__45__cpo4sizeE)
_ZN41_INTERNAL_7c61fe95_4_k_cu_30bc6736_3949014cuda3std6ranges3__45__cpo4sizeE:
	.zero		1
	.type		_ZN41_INTERNAL_7c61fe95_4_k_cu_30bc6736_3949016thrust24THRUST_300001_SM_1000_NS12placeholders2_9E,@object
	.size		_ZN41_INTERNAL_7c61fe95_4_k_cu_30bc6736_3949016thrust24THRUST_300001_SM_1000_NS12placeholders2_9E,(_ZN41_INTERNAL_7c61fe95_4_k_cu_30bc6736_3949014cuda3std3__45__cpo7crbeginE - _ZN41_INTERNAL_7c61fe95_4_k_cu_30bc6736_3949016thrust24THRUST_300001_SM_1000_NS12placeholders2_9E)
_ZN41_INTERNAL_7c61fe95_4_k_cu_30bc6736_3949016thrust24THRUST_300001_SM_1000_NS12placeholders2_9E:
	.zero		1
	.type		_ZN41_INTERNAL_7c61fe95_4_k_cu_30bc6736_3949014cuda3std3__45__cpo7crbeginE,@object
	.size		_ZN41_INTERNAL_7c61fe95_4_k_cu_30bc6736_3949014cuda3std3__45__cpo7crbeginE,(_ZN41_INTERNAL_7c61fe95_4_k_cu_30bc6736_3949014cuda3std6ranges3__45__cpo4nextE - _ZN41_INTERNAL_7c61fe95_4_k_cu_30bc6736_3949014cuda3std3__45__cpo7crbeginE)
_ZN41_INTERNAL_7c61fe95_4_k_cu_30bc6736_3949014cuda3std3__45__cpo7crbeginE:
	.zero		1
	.type		_ZN41_INTERNAL_7c61fe95_4_k_cu_30bc6736_3949014cuda3std6ranges3__45__cpo4nextE,@object
	.size		_ZN41_INTERNAL_7c61fe95_4_k_cu_30bc6736_3949014cuda3std6ranges3__45__cpo4nextE,(_ZN41_INTERNAL_7c61fe95_4_k_cu_30bc6736_3949014cuda3std6ranges3__45__cpo4swapE - _ZN41_INTERNAL_7c61fe95_4_k_cu_30bc6736_3949014cuda3std6ranges3__45__cpo4nextE)
_ZN41_INTERNAL_7c61fe95_4_k_cu_30bc6736_3949014cuda3std6ranges3__45__cpo4nextE:
	.zero		1
	.type		_ZN41_INTERNAL_7c61fe95_4_k_cu_30bc6736_3949014cuda3std6ranges3__45__cpo4swapE,@object
	.size		_ZN41_INTERNAL_7c61fe95_4_k_cu_30bc6736_3949014cuda3std6ranges3__45__cpo4swapE,(_ZN41_INTERNAL_7c61fe95_4_k_cu_30bc6736_3949016thrust24THRUST_300001_SM_1000_NS12placeholders2_1E - _ZN41_INTERNAL_7c61fe95_4_k_cu_30bc6736_3949014cuda3std6ranges3__45__cpo4swapE)
_ZN41_INTERNAL_7c61fe95_4_k_cu_30bc6736_3949014cuda3std6ranges3__45__cpo4swapE:
	.zero		1
	.type		_ZN41_INTERNAL_7c61fe95_4_k_cu_30bc6736_3949016thrust24THRUST_300001_SM_1000_NS12placeholders2_1E,@object
	.size		_ZN41_INTERNAL_7c61fe95_4_k_cu_30bc6736_3949016thrust24THRUST_300001_SM_1000_NS12placeholders2_1E,(_ZN41_INTERNAL_7c61fe95_4_k_cu_30bc6736_3949016thrust24THRUST_300001_SM_1000_NS12placeholders2_3E - _ZN41_INTERNAL_7c61fe95_4_k_cu_30bc6736_3949016thrust24THRUST_300001_SM_1000_NS12placeholders2_1E)
_ZN41_INTERNAL_7c61fe95_4_k_cu_30bc6736_3949016thrust24THRUST_300001_SM_1000_NS12placeholders2_1E:
	.zero		1
	.type		_ZN41_INTERNAL_7c61fe95_4_k_cu_30bc6736_3949016thrust24THRUST_300001_SM_1000_NS12placeholders2_3E,@object
	.size		_ZN41_INTERNAL_7c61fe95_4_k_cu_30bc6736_3949016thrust24THRUST_300001_SM_1000_NS12placeholders2_3E,(_ZN41_INTERNAL_7c61fe95_4_k_cu_30bc6736_3949014cuda3std3__45__cpo5beginE - _ZN41_INTERNAL_7c61fe95_4_k_cu_30bc6736_3949016thrust24THRUST_300001_SM_1000_NS12placeholders2_3E)
_ZN41_INTERNAL_7c61fe95_4_k_cu_30bc6736_3949016thrust24THRUST_300001_SM_1000_NS12placeholders2_3E:
	.zero		1
	.type		_ZN41_INTERNAL_7c61fe95_4_k_cu_30bc6736_3949014cuda3std3__45__cpo5beginE,@object
	.size		_ZN41_INTERNAL_7c61fe95_4_k_cu_30bc6736_3949014cuda3std3__45__cpo5beginE,(_ZN41_INTERNAL_7c61fe95_4_k_cu_30bc6736_3949014cuda3std6ranges3__45__cpo5beginE - _ZN41_INTERNAL_7c61fe95_4_k_cu_30bc6736_3949014cuda3std3__45__cpo5beginE)
_ZN41_INTERNAL_7c61fe95_4_k_cu_30bc6736_3949014cuda3std3__45__cpo5beginE:
	.zero		1
	.type		_ZN41_INTERNAL_7c61fe95_4_k_cu_30bc6736_3949014cuda3std6ranges3__45__cpo5beginE,@object
	.size		_ZN41_INTERNAL_7c61fe95_4_k_cu_30bc6736_3949014cuda3std6ranges3__45__cpo5beginE,(_ZN41_INTERNAL_7c61fe95_4_k_cu_30bc6736_3949014cuda3std3__443_GLOBAL__N__7c61fe95_4_k_cu_30bc6736_3949016ignoreE - _ZN41_INTERNAL_7c61fe95_4_k_cu_30bc6736_3949014cuda3std6ranges3__45__cpo5beginE)
_ZN41_INTERNAL_7c61fe95_4_k_cu_30bc6736_3949014cuda3std6ranges3__45__cpo5beginE:
	.zero		1
	.type		_ZN41_INTERNAL_7c61fe95_4_k_cu_30bc6736_3949014cuda3std3__443_GLOBAL__N__7c61fe95_4_k_cu_30bc6736_3949016ignoreE,@object
	.size		_ZN41_INTERNAL_7c61fe95_4_k_cu_30bc6736_3949014cuda3std3__443_GLOBAL__N__7c61fe95_4_k_cu_30bc6736_3949016ignoreE,(_ZN41_INTERNAL_7c61fe95_4_k_cu_30bc6736_3949014cuda3std6ranges3__45__cpo4dataE - _ZN41_INTERNAL_7c61fe95_4_k_cu_30bc6736_3949014cuda3std3__443_GLOBAL__N__7c61fe95_4_k_cu_30bc6736_3949016ignoreE)
_ZN41_INTERNAL_7c61fe95_4_k_cu_30bc6736_3949014cuda3std3__443_GLOBAL__N__7c61fe95_4_k_cu_30bc6736_3949016ignoreE:
	.zero		1
	.type		_ZN41_INTERNAL_7c61fe95_4_k_cu_30bc6736_3949014cuda3std6ranges3__45__cpo4dataE,@object
	.size		_ZN41_INTERNAL_7c61fe95_4_k_cu_30bc6736_3949014cuda3std6ranges3__45__cpo4dataE,(_ZN41_INTERNAL_7c61fe95_4_k_cu_30bc6736_3949016thrust24THRUST_300001_SM_1000_NS12placeholders2_7E - _ZN41_INTERNAL_7c61fe95_4_k_cu_30bc6736_3949014cuda3std6ranges3__45__cpo4dataE)
_ZN41_INTERNAL_7c61fe95_4_k_cu_30bc6736_3949014cuda3std6ranges3__45__cpo4dataE:
	.zero		1
	.type		_ZN41_INTERNAL_7c61fe95_4_k_cu_30bc6736_3949016thrust24THRUST_300001_SM_1000_NS12placeholders2_7E,@object
	.size		_ZN41_INTERNAL_7c61fe95_4_k_cu_30bc6736_3949016thrust24THRUST_300001_SM_1000_NS12placeholders2_7E,(_ZN41_INTERNAL_7c61fe95_4_k_cu_30bc6736_3949014cuda3std3__45__cpo6rbeginE - _ZN41_INTERNAL_7c61fe95_4_k_cu_30bc6736_3949016thrust24THRUST_300001_SM_1000_NS12placeholders2_7E)
_ZN41_INTERNAL_7c61fe95_4_k_cu_30bc6736_3949016thrust24THRUST_300001_SM_1000_NS12placeholders2_7E:
	.zero		1
	.type		_ZN41_INTERNAL_7c61fe95_4_k_cu_30bc6736_3949014cuda3std3__45__cpo6rbeginE,@object
	.size		_ZN41_INTERNAL_7c61fe95_4_k_cu_30bc6736_3949014cuda3std3__45__cpo6rbeginE,(_ZN41_INTERNAL_7c61fe95_4_k_cu_30bc6736_3949014cuda3std6ranges3__45__cpo7advanceE - _ZN41_INTERNAL_7c61fe95_4_k_cu_30bc6736_3949014cuda3std3__45__cpo6rbeginE)
_ZN41_INTERNAL_7c61fe95_4_k_cu_30bc6736_3949014cuda3std3__45__cpo6rbeginE:
	.zero		1
	.type		_ZN41_INTERNAL_7c61fe95_4_k_cu_30bc6736_3949014cuda3std6ranges3__45__cpo7advanceE,@object
	.size		_ZN41_INTERNAL_7c61fe95_4_k_cu_30bc6736_3949014cuda3std6ranges3__45__cpo7advanceE,(_ZN41_INTERNAL_7c61fe95_4_k_cu_30bc6736_3949014cuda3std3__47nulloptE - _ZN41_INTERNAL_7c61fe95_4_k_cu_30bc6736_3949014cuda3std6ranges3__45__cpo7advanceE)
_ZN41_INTERNAL_7c61fe95_4_k_cu_30bc6736_3949014cuda3std6ranges3__45__cpo7advanceE:
	.zero		1
	.type		_ZN41_INTERNAL_7c61fe95_4_k_cu_30bc6736_3949014cuda3std3__47nulloptE,@object
	.size		_ZN41_INTERNAL_7c61fe95_4_k_cu_30bc6736_3949014cuda3std3__47nulloptE,(_ZN41_INTERNAL_7c61fe95_4_k_cu_30bc6736_3949014cuda3std6ranges3__45__cpo8distanceE - _ZN41_INTERNAL_7c61fe95_4_k_cu_30bc6736_3949014cuda3std3__47nulloptE)
_ZN41_INTERNAL_7c61fe95_4_k_cu_30bc6736_3949014cuda3std3__47nulloptE:
	.zero		1
	.type		_ZN41_INTERNAL_7c61fe95_4_k_cu_30bc6736_3949014cuda3std6ranges3__45__cpo8distanceE,@object
	.size		_ZN41_INTERNAL_7c61fe95_4_k_cu_30bc6736_3949014cuda3std6ranges3__45__cpo8distanceE,(_ZN41_INTERNAL_7c61fe95_4_k_cu_30bc6736_3949016thrust24THRUST_300001_SM_1000_NS12placeholders2_6E - _ZN41_INTERNAL_7c61fe95_4_k_cu_30bc6736_3949014cuda3std6ranges3__45__cpo8distanceE)
_ZN41_INTERNAL_7c61fe95_4_k_cu_30bc6736_3949014cuda3std6ranges3__45__cpo8distanceE:
	.zero		1
	.type		_ZN41_INTERNAL_7c61fe95_4_k_cu_30bc6736_3949016thrust24THRUST_300001_SM_1000_NS12placeholders2_6E,@object
	.size		_ZN41_INTERNAL_7c61fe95_4_k_cu_30bc6736_3949016thrust24THRUST_300001_SM_1000_NS12placeholders2_6E,(_ZN41_INTERNAL_7c61fe95_4_k_cu_30bc6736_3949014cuda3std3__45__cpo4cendE - _ZN41_INTERNAL_7c61fe95_4_k_cu_30bc6736_3949016thrust24THRUST_300001_SM_1000_NS12placeholders2_6E)
_ZN41_INTERNAL_7c61fe95_4_k_cu_30bc6736_3949016thrust24THRUST_300001_SM_1000_NS12placeholders2_6E:
	.zero		1
	.type		_ZN41_INTERNAL_7c61fe95_4_k_cu_30bc6736_3949014cuda3std3__45__cpo4cendE,@object
	.size		_ZN41_INTERNAL_7c61fe95_4_k_cu_30bc6736_3949014cuda3std3__45__cpo4cendE,(_ZN41_INTERNAL_7c61fe95_4_k_cu_30bc6736_3949014cuda3std6ranges3__45__cpo4cendE - _ZN41_INTERNAL_7c61fe95_4_k_cu_30bc6736_3949014cuda3std3__45__cpo4cendE)
_ZN41_INTERNAL_7c61fe95_4_k_cu_30bc6736_3949014cuda3std3__45__cpo4cendE:
	.zero		1
	.type		_ZN41_INTERNAL_7c61fe95_4_k_cu_30bc6736_3949014cuda3std6ranges3__45__cpo4cendE,@object
	.size		_ZN41_INTERNAL_7c61fe95_4_k_cu_30bc6736_3949014cuda3std6ranges3__45__cpo4cendE,(_ZN41_INTERNAL_7c61fe95_4_k_cu_30bc6736_3949014cuda3std3__420unreachable_sentinelE - _ZN41_INTERNAL_7c61fe95_4_k_cu_30bc6736_3949014cuda3std6ranges3__45__cpo4cendE)
_ZN41_INTERNAL_7c61fe95_4_k_cu_30bc6736_3949014cuda3std6ranges3__45__cpo4cendE:
	.zero		1
	.type		_ZN41_INTERNAL_7c61fe95_4_k_cu_30bc6736_3949014cuda3std3__420unreachable_sentinelE,@object
	.size		_ZN41_INTERNAL_7c61fe95_4_k_cu_30bc6736_3949014cuda3std3__420unreachable_sentinelE,(_ZN41_INTERNAL_7c61fe95_4_k_cu_30bc6736_3949014cuda3std6ranges3__45__cpo5ssizeE - _ZN41_INTERNAL_7c61fe95_4_k_cu_30bc6736_3949014cuda3std3__420unreachable_sentinelE)
_ZN41_INTERNAL_7c61fe95_4_k_cu_30bc6736_3949014cuda3std3__420unreachable_sentinelE:
	.zero		1
	.type		_ZN41_INTERNAL_7c61fe95_4_k_cu_30bc6736_3949014cuda3std6ranges3__45__cpo5ssizeE,@object
	.size		_ZN41_INTERNAL_7c61fe95_4_k_cu_30bc6736_3949014cuda3std6ranges3__45__cpo5ssizeE,(_ZN41_INTERNAL_7c61fe95_4_k_cu_30bc6736_3949016thrust24THRUST_300001_SM_1000_NS12placeholders3_10E - _ZN41_INTERNAL_7c61fe95_4_k_cu_30bc6736_3949014cuda3std6ranges3__45__cpo5ssizeE)
_ZN41_INTERNAL_7c61fe95_4_k_cu_30bc6736_3949014cuda3std6ranges3__45__cpo5ssizeE:
	.zero		1
	.type		_ZN41_INTERNAL_7c61fe95_4_k_cu_30bc6736_3949016thrust24THRUST_300001_SM_1000_NS12placeholders3_10E,@object
	.size		_ZN41_INTERNAL_7c61fe95_4_k_cu_30bc6736_3949016thrust24THRUST_300001_SM_1000_NS12placeholders3_10E,(_ZN41_INTERNAL_7c61fe95_4_k_cu_30bc6736_3949014cuda3std3__45__cpo5crendE - _ZN41_INTERNAL_7c61fe95_4_k_cu_30bc6736_3949016thrust24THRUST_300001_SM_1000_NS12placeholders3_10E)
_ZN41_INTERNAL_7c61fe95_4_k_cu_30bc6736_3949016thrust24THRUST_300001_SM_1000_NS12placeholders3_10E:
	.zero		1
	.type		_ZN41_INTERNAL_7c61fe95_4_k_cu_30bc6736_3949014cuda3std3__45__cpo5crendE,@object
	.size		_ZN41_INTERNAL_7c61fe95_4_k_cu_30bc6736_3949014cuda3std3__45__cpo5crendE,(_ZN41_INTERNAL_7c61fe95_4_k_cu_30bc6736_3949014cuda3std6ranges3__45__cpo4prevE - _ZN41_INTERNAL_7c61fe95_4_k_cu_30bc6736_3949014cuda3std3__45__cpo5crendE)
_ZN41_INTERNAL_7c61fe95_4_k_cu_30bc6736_3949014cuda3std3__45__cpo5crendE:
	.zero		1
	.type		_ZN41_INTERNAL_7c61fe95_4_k_cu_30bc6736_3949014cuda3std6ranges3__45__cpo4prevE,@object
	.size		_ZN41_INTERNAL_7c61fe95_4_k_cu_30bc6736_3949014cuda3std6ranges3__45__cpo4prevE,(_ZN41_INTERNAL_7c61fe95_4_k_cu_30bc6736_3949014cuda3std6ranges3__45__cpo9iter_moveE - _ZN41_INTERNAL_7c61fe95_4_k_cu_30bc6736_3949014cuda3std6ranges3__45__cpo4prevE)
_ZN41_INTERNAL_7c61fe95_4_k_cu_30bc6736_3949014cuda3std6ranges3__45__cpo4prevE:
	.zero		1
	.type		_ZN41_INTERNAL_7c61fe95_4_k_cu_30bc6736_3949014cuda3std6ranges3__45__cpo9iter_moveE,@object
	.size		_ZN41_INTERNAL_7c61fe95_4_k_cu_30bc6736_3949014cuda3std6ranges3__45__cpo9iter_moveE,(_ZN41_INTERNAL_7c61fe95_4_k_cu_30bc6736_3949016thrust24THRUST_300001_SM_1000_NS12placeholders2_2E - _ZN41_INTERNAL_7c61fe95_4_k_cu_30bc6736_3949014cuda3std6ranges3__45__cpo9iter_moveE)
_ZN41_INTERNAL_7c61fe95_4_k_cu_30bc6736_3949014cuda3std6ranges3__45__cpo9iter_moveE:
	.zero		1
	.type		_ZN41_INTERNAL_7c61fe95_4_k_cu_30bc6736_3949016thrust24THRUST_300001_SM_1000_NS12placeholders2_2E,@object
	.size		_ZN41_INTERNAL_7c61fe95_4_k_cu_30bc6736_3949016thrust24THRUST_300001_SM_1000_NS12placeholders2_2E,(_ZN41_INTERNAL_7c61fe95_4_k_cu_30bc6736_3949016thrust24THRUST_300001_SM_1000_NS12placeholders2_4E - _ZN41_INTERNAL_7c61fe95_4_k_cu_30bc6736_3949016thrust24THRUST_300001_SM_1000_NS12placeholders2_2E)
_ZN41_INTERNAL_7c61fe95_4_k_cu_30bc6736_3949016thrust24THRUST_300001_SM_1000_NS12placeholders2_2E:
	.zero		1
	.type		_ZN41_INTERNAL_7c61fe95_4_k_cu_30bc6736_3949016thrust24THRUST_300001_SM_1000_NS12placeholders2_4E,@object
	.size		_ZN41_INTERNAL_7c61fe95_4_k_cu_30bc6736_3949016thrust24THRUST_300001_SM_1000_NS12placeholders2_4E,(_ZN41_INTERNAL_7c61fe95_4_k_cu_30bc6736_3949014cuda3std3__45__cpo3endE - _ZN41_INTERNAL_7c61fe95_4_k_cu_30bc6736_3949016thrust24THRUST_300001_SM_1000_NS12placeholders2_4E)
_ZN41_INTERNAL_7c61fe95_4_k_cu_30bc6736_3949016thrust24THRUST_300001_SM_1000_NS12placeholders2_4E:
	.zero		1
	.type		_ZN41_INTERNAL_7c61fe95_4_k_cu_30bc6736_3949014cuda3std3__45__cpo3endE,@object
	.size		_ZN41_INTERNAL_7c61fe95_4_k_cu_30bc6736_3949014cuda3std3__45__cpo3endE,(_ZN41_INTERNAL_7c61fe95_4_k_cu_30bc6736_3949014cuda3std6ranges3__45__cpo3endE - _ZN41_INTERNAL_7c61fe95_4_k_cu_30bc6736_3949014cuda3std3__45__cpo3endE)
_ZN41_INTERNAL_7c61fe95_4_k_cu_30bc6736_3949014cuda3std3__45__cpo3endE:
	.zero		1
	.type		_ZN41_INTERNAL_7c61fe95_4_k_cu_30bc6736_3949014cuda3std6ranges3__45__cpo3endE,@object
	.size		_ZN41_INTERNAL_7c61fe95_4_k_cu_30bc6736_3949014cuda3std6ranges3__45__cpo3endE,(_ZN41_INTERNAL_7c61fe95_4_k_cu_30bc6736_3949014cuda3std3__419piecewise_constructE - _ZN41_INTERNAL_7c61fe95_4_k_cu_30bc6736_3949014cuda3std6ranges3__45__cpo3endE)
_ZN41_INTERNAL_7c61fe95_4_k_cu_30bc6736_3949014cuda3std6ranges3__45__cpo3endE:
	.zero		1
	.type		_ZN41_INTERNAL_7c61fe95_4_k_cu_30bc6736_3949014cuda3std3__419piecewise_constructE,@object
	.size		_ZN41_INTERNAL_7c61fe95_4_k_cu_30bc6736_3949014cuda3std3__419piecewise_constructE,(_ZN41_INTERNAL_7c61fe95_4_k_cu_30bc6736_3949014cuda3std6ranges3__45__cpo5cdataE - _ZN41_INTERNAL_7c61fe95_4_k_cu_30bc6736_3949014cuda3std3__419piecewise_constructE)
_ZN41_INTERNAL_7c61fe95_4_k_cu_30bc6736_3949014cuda3std3__419piecewise_constructE:
	.zero		1
	.type		_ZN41_INTERNAL_7c61fe95_4_k_cu_30bc6736_3949014cuda3std6ranges3__45__cpo5cdataE,@object
	.size		_ZN41_INTERNAL_7c61fe95_4_k_cu_30bc6736_3949014cuda3std6ranges3__45__cpo5cdataE,(_ZN41_INTERNAL_7c61fe95_4_k_cu_30bc6736_3949016thrust24THRUST_300001_SM_1000_NS12placeholders2_8E - _ZN41_INTERNAL_7c61fe95_4_k_cu_30bc6736_3949014cuda3std6ranges3__45__cpo5cdataE)
_ZN41_INTERNAL_7c61fe95_4_k_cu_30bc6736_3949014cuda3std6ranges3__45__cpo5cdataE:
	.zero		1
	.type		_ZN41_INTERNAL_7c61fe95_4_k_cu_30bc6736_3949016thrust24THRUST_300001_SM_1000_NS12placeholders2_8E,@object
	.size		_ZN41_INTERNAL_7c61fe95_4_k_cu_30bc6736_3949016thrust24THRUST_300001_SM_1000_NS12placeholders2_8E,(_ZN41_INTERNAL_7c61fe95_4_k_cu_30bc6736_3949014cuda3std3__45__cpo4rendE - _ZN41_INTERNAL_7c61fe95_4_k_cu_30bc6736_3949016thrust24THRUST_300001_SM_1000_NS12placeholders2_8E)
_ZN41_INTERNAL_7c61fe95_4_k_cu_30bc6736_3949016thrust24THRUST_300001_SM_1000_NS12placeholders2_8E:
	.zero		1
	.type		_ZN41_INTERNAL_7c61fe95_4_k_cu_30bc6736_3949014cuda3std3__45__cpo4rendE,@object
	.size		_ZN41_INTERNAL_7c61fe95_4_k_cu_30bc6736_3949014cuda3std3__45__cpo4rendE,(_ZN41_INTERNAL_7c61fe95_4_k_cu_30bc6736_3949014cuda3std6ranges3__45__cpo9iter_swapE - _ZN41_INTERNAL_7c61fe95_4_k_cu_30bc6736_3949014cuda3std3__45__cpo4rendE)
_ZN41_INTERNAL_7c61fe95_4_k_cu_30bc6736_3949014cuda3std3__45__cpo4rendE:
	.zero		1
	.type		_ZN41_INTERNAL_7c61fe95_4_k_cu_30bc6736_3949014cuda3std6ranges3__45__cpo9iter_swapE,@object
	.size		_ZN41_INTERNAL_7c61fe95_4_k_cu_30bc6736_3949014cuda3std6ranges3__45__cpo9iter_swapE,(_ZN41_INTERNAL_7c61fe95_4_k_cu_30bc6736_3949014cuda3std3__48unexpectE - _ZN41_INTERNAL_7c61fe95_4_k_cu_30bc6736_3949014cuda3std6ranges3__45__cpo9iter_swapE)
_ZN41_INTERNAL_7c61fe95_4_k_cu_30bc6736_3949014cuda3std6ranges3__45__cpo9iter_swapE:
	.zero		1
	.type		_ZN41_INTERNAL_7c61fe95_4_k_cu_30bc6736_3949014cuda3std3__48unexpectE,@object
	.size		_ZN41_INTERNAL_7c61fe95_4_k_cu_30bc6736_3949014cuda3std3__48unexpectE,(_ZN41_INTERNAL_7c61fe95_4_k_cu_30bc6736_3949016thrust24THRUST_300001_SM_1000_NS6system6detail10sequential3seqE - _ZN41_INTERNAL_7c61fe95_4_k_cu_30bc6736_3949014cuda3std3__48unexpectE)
_ZN41_INTERNAL_7c61fe95_4_k_cu_30bc6736_3949014cuda3std3__48unexpectE:
	.zero		1
	.type		_ZN41_INTERNAL_7c61fe95_4_k_cu_30bc6736_3949016thrust24THRUST_300001_SM_1000_NS6system6detail10sequential3seqE,@object
	.size		_ZN41_INTERNAL_7c61fe95_4_k_cu_30bc6736_3949016thrust24THRUST_300001_SM_1000_NS6system6detail10sequential3seqE,(.L_29 - _ZN41_INTERNAL_7c61fe95_4_k_cu_30bc6736_3949016thrust24THRUST_300001_SM_1000_NS6system6detail10sequential3seqE)
_ZN41_INTERNAL_7c61fe95_4_k_cu_30bc6736_3949016thrust24THRUST_300001_SM_1000_NS6system6detail10sequential3seqE:
	.zero		1
.L_29:


//--------------------- .nv.constant0._ZN3cub18CUB_300001_SM_10006detail11EmptyKernelIvEEvv --------------------------
	.section	.nv.constant0._ZN3cub18CUB_300001_SM_10006detail11EmptyKernelIvEEvv,"a",@progbits
	.sectionflags	@""
	.align	4
.nv.constant0._ZN3cub18CUB_300001_SM_10006detail11EmptyKernelIvEEvv:
	.zero		896


//--------------------- SYMBOLS --------------------------

	.type		.nv.reservedSmem.offset0,@object
	.size		.nv.reservedSmem.offset0,0x4
